//
// Generated by NVIDIA NVVM Compiler
//
// Compiler Build ID: CL-36424714
// Cuda compilation tools, release 13.0, V13.0.88
// Based on NVVM 20.0.0
//

.version 9.0
.target sm_100
.address_size 64

	// .globl	_Z10printHellov
.extern .func  (.param .b32 func_retval0) vprintf
(
	.param .b64 vprintf_param_0,
	.param .b64 vprintf_param_1
)
;
.global .align 1 .b8 $str[31] = {84, 104, 101, 32, 68, 101, 118, 105, 99, 101, 32, 115, 97, 121, 115, 32, 34, 72, 101, 108, 108, 111, 32, 87, 111, 114, 108, 100, 34, 10};

.visible .entry _Z10printHellov()
{
	.reg .b32 	%r<3>;
	.reg .b64 	%rd<3>;

	mov.u64 	%rd1, $str;
	cvta.global.u64 	%rd2, %rd1;
	{ // callseq 0, 0
	.param .b64 param0;
	st.param.b64 	[param0], %rd2;
	.param .b64 param1;
	st.param.b64 	[param1], 0;
	.param .b32 retval0;
	call.uni (retval0), 
	vprintf, 
	(
	param0, 
	param1
	);
	ld.param.b32 	%r1, [retval0];
	} // callseq 0
	ret;

}


// ===== COMPILED SASS (sm_100) =====

	.target	sm_100

	.elftype	@"ET_EXEC"


//--------------------- .note.nv.tkinfo           --------------------------
	.section	.note.nv.tkinfo,"",@"SHT_NOTE"
	.sectionflags	@"SHF_NOTE_NV_TKINFO"
	.tkinfo
        /*0018*/ 	.word	0x00000002
        /*0030*/ 	.string	""
        /*0030*/ 	.string	"ptxas"
        /*0030*/ 	.string	"Cuda compilation tools, release 13.0, V13.0.88"
        /*0030*/ 	.string	"Build cuda_13.0.r13.0/compiler.36424714_0"
        /*0030*/ 	.string	"-arch sm_100 -m 64 "



//--------------------- .note.nv.cuinfo           --------------------------
	.section	.note.nv.cuinfo,"",@"SHT_NOTE"
	.sectionflags	@"SHF_NOTE_NV_CUINFO"
        /*0018*/ 	.short	0x0002
        /*001a*/ 	.short	0x0064
        /*001c*/ 	.short	0x0082
	.zero		2


//--------------------- .nv.info                  --------------------------
	.section	.nv.info,"",@"SHT_CUDA_INFO"
	.align	4


	//----- nvinfo : EIATTR_REGCOUNT
	.align		4
        /*0000*/ 	.byte	0x04, 0x2f
        /*0002*/ 	.short	(.L_2 - .L_1)
	.align		4
.L_1:
        /*0004*/ 	.word	index@(_Z10printHellov)
        /*0008*/ 	.word	0x00000018


	//----- nvinfo : EIATTR_FRAME_SIZE
	.align		4
.L_2:
        /*000c*/ 	.byte	0x04, 0x11
        /*000e*/ 	.short	(.L_4 - .L_3)
	.align		4
.L_3:
        /*0010*/ 	.word	index@(_Z10printHellov)
        /*0014*/ 	.word	0x00000000


	//----- nvinfo : EIATTR_MIN_STACK_SIZE
	.align		4
.L_4:
        /*0018*/ 	.byte	0x04, 0x12
        /*001a*/ 	.short	(.L_6 - .L_5)
	.align		4
.L_5:
        /*001c*/ 	.word	index@(_Z10printHellov)
        /*0020*/ 	.word	0x00000000
.L_6:


//--------------------- .nv.compat                --------------------------
	.section	.nv.compat,"",@"SHT_CUDA_COMPAT_INFO"
	.align	4
        /*0000*/ 	.byte	0x02, 0x09, 0x00, 0x00, 0x02, 0x02, 0x01, 0x00, 0x02, 0x05, 0x05, 0x00, 0x03, 0x07, 0x01, 0x01
        /*0010*/ 	.byte	0x02, 0x03, 0x00, 0x00, 0x02, 0x06, 0x01, 0x00, 0x04, 0x0b, 0x08, 0x00, 0x09, 0x00, 0x00, 0x00
        /*0020*/ 	.byte	0x00, 0x00, 0x00, 0x00


//--------------------- .nv.info._Z10printHellov  --------------------------
	.section	.nv.info._Z10printHellov,"",@"SHT_CUDA_INFO"
	.sectionflags	@""
	.align	4


	//----- nvinfo : EIATTR_CUDA_API_VERSION
	.align		4
        /*0000*/ 	.byte	0x04, 0x37
        /*0002*/ 	.short	(.L_8 - .L_7)
.L_7:
        /*0004*/ 	.word	0x00000082


	//----- nvinfo : EIATTR_SPARSE_MMA_MASK
	.align		4
.L_8:
        /*0008*/ 	.byte	0x03, 0x50
        /*000a*/ 	.short	0x0000


	//----- nvinfo : EIATTR_MAXREG_COUNT
	.align		4
        /*000c*/ 	.byte	0x03, 0x1b
        /*000e*/ 	.short	0x00ff


	//----- nvinfo : EIATTR_EXTERNS
	.align		4
        /*0010*/ 	.byte	0x04, 0x0f
        /*0012*/ 	.short	(.L_10 - .L_9)


	//   ....[0]....
	.align		4
.L_9:
        /*0014*/ 	.word	index@(vprintf)


	//----- nvinfo : EIATTR_MERCURY_ISA_VERSION
	.align		4
.L_10:
        /*0018*/ 	.byte	0x03, 0x5f
        /*001a*/ 	.short	0x0101


	//----- nvinfo : EIATTR_VRC_CTA_INIT_COUNT
	.align		4
        /*001c*/ 	.byte	0x02, 0x4a
	.zero		1
	.zero		1


	//----- nvinfo : EIATTR_SYSCALL_OFFSETS
	.align		4
        /*0020*/ 	.byte	0x04, 0x46
        /*0022*/ 	.short	(.L_12 - .L_11)


	//   ....[0]....
.L_11:
        /*0024*/ 	.word	0x00000080


	//----- nvinfo : EIATTR_EXIT_INSTR_OFFSETS
	.align		4
.L_12:
        /*0028*/ 	.byte	0x04, 0x1c
        /*002a*/ 	.short	(.L_14 - .L_13)


	//   ....[0]....
.L_13:
        /*002c*/ 	.word	0x00000090


	//----- nvinfo : EIATTR_SW_WAR
	.align		4
.L_14:
        /*0030*/ 	.byte	0x04, 0x36
        /*0032*/ 	.short	(.L_16 - .L_15)
.L_15:
        /*0034*/ 	.word	0x00000008
.L_16:


//--------------------- .nv.callgraph             --------------------------
	.section	.nv.callgraph,"",@"SHT_CUDA_CALLGRAPH"
	.align	4
	.sectionentsize	8
	.align		4
        /*0000*/ 	.word	0x00000000
	.align		4
        /*0004*/ 	.word	0xffffffff
	.align		4
        /*0008*/ 	.word	index@(_Z10printHellov)
	.align		4
        /*000c*/ 	.word	index@(vprintf)
	.align		4
        /*0010*/ 	.word	0x00000000
	.align		4
        /*0014*/ 	.word	0xfffffffe
	.align		4
        /*0018*/ 	.word	0x00000000
	.align		4
        /*001c*/ 	.word	0xfffffffd
	.align		4
        /*0020*/ 	.word	0x00000000
	.align		4
        /*0024*/ 	.word	0xfffffffc


//--------------------- .nv.constant4             --------------------------
	.section	.nv.constant4,"a",@progbits
	.align	8
	.align		8
.nv.constant4:
        /*0000*/ 	.dword	vprintf
	.align		8
        /*0008*/ 	.dword	$str


//--------------------- .text._Z10printHellov     --------------------------
	.section	.text._Z10printHellov,"ax",@progbits
	.align	128
        .global         _Z10printHellov
        .type           _Z10printHellov,@function
        .size           _Z10printHellov,(.L_x_2 - _Z10printHellov)
        .other          _Z10printHellov,@"STO_CUDA_ENTRY STV_DEFAULT"
_Z10printHellov:
.text._Z10printHellov:
[----:B------:R-:W0:Y:S01]  /*0000*/  LDC R1, c[0x0][0x37c] ;  /* 0x0000df00ff017b82 */ /* 0x000e220000000800 */
[----:B------:R-:W-:Y:S01]  /*0010*/  MOV R0, 0x0 ;  /* 0x0000000000007802 */ /* 0x000fe20000000f00 */
[----:B------:R-:W1:Y:S01]  /*0020*/  LDCU.64 UR4, c[0x4][0x8] ;  /* 0x01000100ff0477ac */ /* 0x000e620008000a00 */
[----:B------:R-:W-:-:S05]  /*0030*/  CS2R R6, SRZ ;  /* 0x0000000000067805 */ /* 0x000fca000001ff00 */
[----:B------:R2:W3:Y:S01]  /*0040*/  LDC.64 R2, c[0x4][R0] ;  /* 0x0100000000027b82 */ /* 0x0004e20000000a00 */
[----:B-1----:R-:W-:Y:S02]  /*0050*/  IMAD.U32 R4, RZ, RZ, UR4 ;  /* 0x00000004ff047e24 */ /* 0x002fe4000f8e00ff */
[----:B--2---:R-:W-:-:S07]  /*0060*/  IMAD.U32 R5, RZ, RZ, UR5 ;  /* 0x00000005ff057e24 */ /* 0x004fce000f8e00ff */
[----:B------:R-:W-:-:S07]  /*0070*/  LEPC R20, `(.L_x_0) ;  /* 0x000000001014794e */ /* 0x000fce0000000000 */
[----:B0--3--:R-:W-:Y:S05]  /*0080*/  CALL.ABS.NOINC R2 ;  /* 0x0000000002007343 */ /* 0x009fea0003c00000 */
.L_x_0:
[----:B------:R-:W-:Y:S05]  /*0090*/  EXIT ;  /* 0x000000000000794d */ /* 0x000fea0003800000 */
.L_x_1:
[----:B------:R-:W-:-:S00]  /*00a0*/  BRA `(.L_x_1) ;  /* 0xfffffffc00fc7947 */ /* 0x000fc0000383ffff */
[----:B------:R-:W-:-:S00]  /*00b0*/  NOP ;  /* 0x0000000000007918 */ /* 0x000fc00000000000 */
        /* <DEDUP_REMOVED lines=12> */
.L_x_2:


//--------------------- .nv.global.init           --------------------------
	.section	.nv.global.init,"aw",@progbits
.nv.global.init:
	.type		$str,@object
	.size		$str,(.L_0 - $str)
$str:
        /*0000*/ 	.byte	0x54, 0x68, 0x65, 0x20, 0x44, 0x65, 0x76, 0x69, 0x63, 0x65, 0x20, 0x73, 0x61, 0x79, 0x73, 0x20
        /*0010*/ 	.byte	0x22, 0x48, 0x65, 0x6c, 0x6c, 0x6f, 0x20, 0x57, 0x6f, 0x72, 0x6c, 0x64, 0x22, 0x0a, 0x00
.L_0:


//--------------------- .nv.shared.reserved.0     --------------------------
	.section	.nv.shared.reserved.0,"aw",@nobits
	.weak		__nv_reservedSMEM_offset_0_alias
	.size		__nv_reservedSMEM_offset_0_alias, 0, 64
	.other		__nv_reservedSMEM_offset_0_alias,@"STO_CUDA_RESERVED_SHARED STV_DEFAULT"
__nv_reservedSMEM_offset_0_alias:
	.zero		0
	.zero		64


//--------------------- .nv.constant0._Z10printHellov --------------------------
	.section	.nv.constant0._Z10printHellov,"a",@progbits
	.sectionflags	@""
	.align	4
.nv.constant0._Z10printHellov:
	.zero		896


//--------------------- SYMBOLS --------------------------

	.type		.nv.reservedSmem.offset0,@object
	.size		.nv.reservedSmem.offset0,0x4
	.type		vprintf,@function
